	.headerflags	@"EF_CUDA_TEXMODE_UNIFIED EF_CUDA_64BIT_ADDRESS EF_CUDA_ACCELERATORS EF_CUDA_SM90 EF_CUDA_VIRTUAL_SM(EF_CUDA_SM90)"
	.elftype	@"ET_EXEC"


//--------------------- .nv.info                  --------------------------
	.section	.nv.info,"",@"SHT_CUDA_INFO"
	.align	4


	//----- nvinfo : EIATTR_REGCOUNT
	.align		4
        /*0000*/ 	.byte	0x04, 0x2f
        /*0002*/ 	.short	(.L_1 - .L_0)
	.align		4
.L_0:
        /*0004*/ 	.word	index@(triton_poi_fused_addmm_relu_9)
        /*0008*/ 	.word	0x0000000c


	//----- nvinfo : EIATTR_MIN_STACK_SIZE
	.align		4
.L_1:
        /*000c*/ 	.byte	0x04, 0x12
        /*000e*/ 	.short	(.L_3 - .L_2)
	.align		4
.L_2:
        /*0010*/ 	.word	index@(triton_poi_fused_addmm_relu_9)
        /*0014*/ 	.word	0x00000000


	//----- nvinfo : EIATTR_FRAME_SIZE
	.align		4
.L_3:
        /*0018*/ 	.byte	0x04, 0x11
        /*001a*/ 	.short	(.L_5 - .L_4)
	.align		4
.L_4:
        /*001c*/ 	.word	index@(triton_poi_fused_addmm_relu_9)
        /*0020*/ 	.word	0x00000000


	//----- nvinfo : EIATTR_MIN_STACK_SIZE
	.align		4
.L_5:
        /*0024*/ 	.byte	0x04, 0x12
        /*0026*/ 	.short	(.L_7 - .L_6)
	.align		4
.L_6:
        /*0028*/ 	.word	index@(triton_poi_fused_addmm_relu_9)
        /*002c*/ 	.word	0x00000000
.L_7:


//--------------------- .nv.info.triton_poi_fused_addmm_relu_9 --------------------------
	.section	.nv.info.triton_poi_fused_addmm_relu_9,"",@"SHT_CUDA_INFO"
	.sectionflags	@""
	.align	4


	//----- nvinfo : EIATTR_CUDA_API_VERSION
	.align		4
        /*0000*/ 	.byte	0x04, 0x37
        /*0002*/ 	.short	(.L_9 - .L_8)
.L_8:
        /*0004*/ 	.word	0x0000007c


	//----- nvinfo : EIATTR_KPARAM_INFO
	.align		4
.L_9:
        /*0008*/ 	.byte	0x04, 0x17
        /*000a*/ 	.short	(.L_11 - .L_10)
.L_10:
        /*000c*/ 	.word	0x00000000
        /*0010*/ 	.short	0x0002
        /*0012*/ 	.short	0x0010
        /*0014*/ 	.byte	0x00, 0xf0, 0x11, 0x00


	//----- nvinfo : EIATTR_KPARAM_INFO
	.align		4
.L_11:
        /*0018*/ 	.byte	0x04, 0x17
        /*001a*/ 	.short	(.L_13 - .L_12)
.L_12:
        /*001c*/ 	.word	0x00000000
        /*0020*/ 	.short	0x0001
        /*0022*/ 	.short	0x0008
        /*0024*/ 	.byte	0x00, 0xf4, 0x21, 0x00


	//----- nvinfo : EIATTR_KPARAM_INFO
	.align		4
.L_13:
        /*0028*/ 	.byte	0x04, 0x17
        /*002a*/ 	.short	(.L_15 - .L_14)
.L_14:
        /*002c*/ 	.word	0x00000000
        /*0030*/ 	.short	0x0000
        /*0032*/ 	.short	0x0000
        /*0034*/ 	.byte	0x00, 0xf4, 0x21, 0x00


	//----- nvinfo : EIATTR_SPARSE_MMA_MASK
	.align		4
.L_15:
        /*0038*/ 	.byte	0x03, 0x50
        /*003a*/ 	.short	0x0000


	//----- nvinfo : EIATTR_MAXREG_COUNT
	.align		4
        /*003c*/ 	.byte	0x03, 0x1b
        /*003e*/ 	.short	0x00ff


	//----- nvinfo : EIATTR_EXIT_INSTR_OFFSETS
	.align		4
        /*0040*/ 	.byte	0x04, 0x1c
        /*0042*/ 	.short	(.L_17 - .L_16)


	//   ....[0]....
.L_16:
        /*0044*/ 	.word	0x000001b0


	//   ....[1]....
        /*0048*/ 	.word	0x000001d0


	//----- nvinfo : EIATTR_REQNTID
	.align		4
.L_17:
        /*004c*/ 	.byte	0x04, 0x10
        /*004e*/ 	.short	(.L_19 - .L_18)
.L_18:
        /*0050*/ 	.word	0x00000080
        /*0054*/ 	.word	0x00000001
        /*0058*/ 	.word	0x00000001


	//----- nvinfo : EIATTR_CBANK_PARAM_SIZE
	.align		4
.L_19:
        /*005c*/ 	.byte	0x03, 0x19
        /*005e*/ 	.short	0x0014


	//----- nvinfo : EIATTR_PARAM_CBANK
	.align		4
        /*0060*/ 	.byte	0x04, 0x0a
        /*0062*/ 	.short	(.L_21 - .L_20)
	.align		4
.L_20:
        /*0064*/ 	.word	index@(.nv.constant0.triton_poi_fused_addmm_relu_9)
        /*0068*/ 	.short	0x0210
        /*006a*/ 	.short	0x0014


	//----- nvinfo : EIATTR_SW_WAR
	.align		4
.L_21:
        /*006c*/ 	.byte	0x04, 0x36
        /*006e*/ 	.short	(.L_23 - .L_22)
.L_22:
        /*0070*/ 	.word	0x00000008
.L_23:


//--------------------- .nv.callgraph             --------------------------
	.section	.nv.callgraph,"",@"SHT_CUDA_CALLGRAPH"
	.align	4
	.sectionentsize	8
	.align		4
        /*0000*/ 	.word	0x00000000
	.align		4
        /*0004*/ 	.word	0xffffffff
	.align		4
        /*0008*/ 	.word	0x00000000
	.align		4
        /*000c*/ 	.word	0xfffffffe
	.align		4
        /*0010*/ 	.word	0x00000000
	.align		4
        /*0014*/ 	.word	0xfffffffd
	.align		4
        /*0018*/ 	.word	0x00000000
	.align		4
        /*001c*/ 	.word	0xfffffffc


//--------------------- .text.triton_poi_fused_addmm_relu_9 --------------------------
	.section	.text.triton_poi_fused_addmm_relu_9,"ax",@progbits
	.align	128
        .global         triton_poi_fused_addmm_relu_9
        .type           triton_poi_fused_addmm_relu_9,@function
        .size           triton_poi_fused_addmm_relu_9,(.L_x_1 - triton_poi_fused_addmm_relu_9)
        .other          triton_poi_fused_addmm_relu_9,@"STO_CUDA_ENTRY STV_DEFAULT"
triton_poi_fused_addmm_relu_9:
.text.triton_poi_fused_addmm_relu_9:
[----:B------:R-:W0:Y:S02]  /*0000*/  LDC R1, c[0x0][0x28] ;  /* 0x00000a00ff017b82 */ /* 0x000e240000000800 */
[----:B------:R-:W1:Y:S01]  /*0010*/  S2R R0, SR_TID.X ;  /* 0x0000000000007919 */ /* 0x000e620000002100 */
[----:B------:R-:W2:Y:S01]  /*0020*/  LDC.64 R2, c[0x0][0x210] ;  /* 0x00008400ff027b82 */ /* 0x000ea20000000a00 */
[----:B------:R-:W-:Y:S01]  /*0030*/  ULDC.64 UR4, c[0x0][0x208] ;  /* 0x0000820000047ab9 */ /* 0x000fe20000000a00 */
[----:B------:R-:W3:Y:S06]  /*0040*/  S2R R7, SR_CTAID.X ;  /* 0x0000000000077919 */ /* 0x000eec0000002500 */
[----:B------:R-:W4:Y:S01]  /*0050*/  LDC.64 R4, c[0x0][0x218] ;  /* 0x00008600ff047b82 */ /* 0x000f220000000a00 */
[----:B-1----:R-:W-:Y:S01]  /*0060*/  IMAD.SHL.U32 R0, R0, 0x2, RZ ;  /* 0x0000000200007824 */ /* 0x002fe200078e00ff */
[----:B---3--:R-:W-:-:S04]  /*0070*/  SHF.R.S32.HI R6, RZ, 0x17, R7 ;  /* 0x00000017ff067819 */ /* 0x008fc80000011407 */
[----:B------:R-:W-:-:S05]  /*0080*/  LOP3.LUT R0, R0, 0xfe, RZ, 0xc0, !PT ;  /* 0x000000fe00007812 */ /* 0x000fca00078ec0ff */
[----:B------:R-:W-:Y:S01]  /*0090*/  IMAD R7, R7, 0x100, R0 ;  /* 0x0000010007077824 */ /* 0x000fe200078e0200 */
[----:B------:R-:W-:-:S03]  /*00a0*/  SGXT R0, R6, 0x1 ;  /* 0x000000010600781a */ /* 0x000fc60000000200 */
[C---:B--2---:R-:W-:Y:S01]  /*00b0*/  IMAD.WIDE R2, R7.reuse, 0x4, R2 ;  /* 0x0000000407027825 */ /* 0x044fe200078e0202 */
[----:B------:R-:W-:Y:S02]  /*00c0*/  LEA.HI R0, R0, R7, RZ, 0x7 ;  /* 0x0000000700007211 */ /* 0x000fe400078f38ff */
[----:B------:R-:W-:Y:S02]  /*00d0*/  ISETP.GE.AND P2, PT, R7, 0x200, PT ;  /* 0x000002000700780c */ /* 0x000fe40003f46270 */
[----:B------:R-:W-:-:S05]  /*00e0*/  LOP3.LUT R0, R0, 0xffffff80, RZ, 0xc0, !PT ;  /* 0xffffff8000007812 */ /* 0x000fca00078ec0ff */
[----:B------:R-:W-:Y:S01]  /*00f0*/  IMAD.IADD R9, R7, 0x1, -R0 ;  /* 0x0000000107097824 */ /* 0x000fe200078e0a00 */
[----:B------:R-:W-:-:S03]  /*0100*/  CS2R R6, SRZ ;  /* 0x0000000000067805 */ /* 0x000fc6000001ff00 */
[----:B----4-:R-:W-:Y:S01]  /*0110*/  IMAD.WIDE R4, R9, 0x4, R4 ;  /* 0x0000000409047825 */ /* 0x010fe200078e0204 */
[----:B------:R-:W-:Y:S02]  /*0120*/  CS2R R8, SRZ ;  /* 0x0000000000087805 */ /* 0x000fe4000001ff00 */
[----:B------:R-:W2:Y:S04]  /*0130*/  @!P2 LDG.E.64 R6, desc[UR4][R2.64] ;  /* 0x000000040206a981 */ /* 0x000ea8000c1e1b00 */
[----:B------:R-:W2:Y:S02]  /*0140*/  @!P2 LDG.E.EL.64 R8, desc[UR4][R4.64] ;  /* 0x000000040408a981 */ /* 0x000ea4000c2e1b00 */
[----:B--2---:R-:W-:Y:S01]  /*0150*/  FSETP.GEU.AND P0, PT, R6, -R8, PT ;  /* 0x800000080600720b */ /* 0x004fe20003f0e000 */
[----:B------:R-:W-:Y:S01]  /*0160*/  FADD R6, R8, R6 ;  /* 0x0000000608067221 */ /* 0x000fe20000000000 */
[----:B------:R-:W-:Y:S01]  /*0170*/  FADD R0, R9, R7 ;  /* 0x0000000709007221 */ /* 0x000fe20000000000 */
[----:B------:R-:W-:-:S03]  /*0180*/  FSETP.GEU.AND P1, PT, R7, -R9, PT ;  /* 0x800000090700720b */ /* 0x000fc60003f2e000 */
[----:B------:R-:W-:Y:S02]  /*0190*/  FSEL R6, R6, RZ, P0 ;  /* 0x000000ff06067208 */ /* 0x000fe40000000000 */
[----:B------:R-:W-:Y:S01]  /*01a0*/  FSEL R7, R0, RZ, P1 ;  /* 0x000000ff00077208 */ /* 0x000fe20000800000 */
[----:B------:R-:W-:Y:S07]  /*01b0*/  @P2 EXIT ;  /* 0x000000000000294d */ /* 0x000fee0003800000 */
[----:B------:R-:W-:Y:S01]  /*01c0*/  STG.E.64 desc[UR4][R2.64], R6 ;  /* 0x0000000602007986 */ /* 0x000fe2000c101b04 */
[----:B------:R-:W-:Y:S05]  /*01d0*/  EXIT ;  /* 0x000000000000794d */ /* 0x000fea0003800000 */
.L_x_0:
[----:B------:R-:W-:-:S00]  /*01e0*/  BRA `(.L_x_0) ;  /* 0xfffffffc00fc7947 */ /* 0x000fc0000383ffff */
[----:B------:R-:W-:-:S00]  /*01f0*/  NOP ;  /* 0x0000000000007918 */ /* 0x000fc00000000000 */
        /* <DEDUP_REMOVED lines=8> */
.L_x_1:


//--------------------- .nv.constant0.triton_poi_fused_addmm_relu_9 --------------------------
	.section	.nv.constant0.triton_poi_fused_addmm_relu_9,"a",@progbits
	.sectionflags	@""
	.align	4
.nv.constant0.triton_poi_fused_addmm_relu_9:
	.zero		548
